	.headerflags	@"EF_CUDA_TEXMODE_UNIFIED EF_CUDA_64BIT_ADDRESS EF_CUDA_ACCELERATORS EF_CUDA_SM90 EF_CUDA_VIRTUAL_SM(EF_CUDA_SM90)"
	.elftype	@"ET_EXEC"


//--------------------- .nv.info                  --------------------------
	.section	.nv.info,"",@"SHT_CUDA_INFO"
	.align	4


	//----- nvinfo : EIATTR_REGCOUNT
	.align		4
        /*0000*/ 	.byte	0x04, 0x2f
        /*0002*/ 	.short	(.L_3 - .L_2)
	.align		4
.L_2:
        /*0004*/ 	.word	index@(triton_poi_fused__native_batch_norm_legit_no_training_convolution_hardtanh_0)
        /*0008*/ 	.word	0x0000001b


	//----- nvinfo : EIATTR_MIN_STACK_SIZE
	.align		4
.L_3:
        /*000c*/ 	.byte	0x04, 0x12
        /*000e*/ 	.short	(.L_5 - .L_4)
	.align		4
.L_4:
        /*0010*/ 	.word	index@(triton_poi_fused__native_batch_norm_legit_no_training_convolution_hardtanh_0)
        /*0014*/ 	.word	0x00000000


	//----- nvinfo : EIATTR_FRAME_SIZE
	.align		4
.L_5:
        /*0018*/ 	.byte	0x04, 0x11
        /*001a*/ 	.short	(.L_7 - .L_6)
	.align		4
.L_6:
        /*001c*/ 	.word	index@(triton_poi_fused__native_batch_norm_legit_no_training_convolution_hardtanh_0)
        /*0020*/ 	.word	0x00000000


	//----- nvinfo : EIATTR_MIN_STACK_SIZE
	.align		4
.L_7:
        /*0024*/ 	.byte	0x04, 0x12
        /*0026*/ 	.short	(.L_9 - .L_8)
	.align		4
.L_8:
        /*0028*/ 	.word	index@(triton_poi_fused__native_batch_norm_legit_no_training_convolution_hardtanh_0)
        /*002c*/ 	.word	0x00000000
.L_9:


//--------------------- .nv.info.triton_poi_fused__native_batch_norm_legit_no_training_convolution_hardtanh_0 --------------------------
	.section	.nv.info.triton_poi_fused__native_batch_norm_legit_no_training_convolution_hardtanh_0,"",@"SHT_CUDA_INFO"
	.sectionflags	@""
	.align	4


	//----- nvinfo : EIATTR_CUDA_API_VERSION
	.align		4
        /*0000*/ 	.byte	0x04, 0x37
        /*0002*/ 	.short	(.L_11 - .L_10)
.L_10:
        /*0004*/ 	.word	0x0000007c


	//----- nvinfo : EIATTR_KPARAM_INFO
	.align		4
.L_11:
        /*0008*/ 	.byte	0x04, 0x17
        /*000a*/ 	.short	(.L_13 - .L_12)
.L_12:
        /*000c*/ 	.word	0x00000000
        /*0010*/ 	.short	0x0007
        /*0012*/ 	.short	0x0038
        /*0014*/ 	.byte	0x00, 0xf0, 0x11, 0x00


	//----- nvinfo : EIATTR_KPARAM_INFO
	.align		4
.L_13:
        /*0018*/ 	.byte	0x04, 0x17
        /*001a*/ 	.short	(.L_15 - .L_14)
.L_14:
        /*001c*/ 	.word	0x00000000
        /*0020*/ 	.short	0x0006
        /*0022*/ 	.short	0x0030
        /*0024*/ 	.byte	0x00, 0xf4, 0x21, 0x00


	//----- nvinfo : EIATTR_KPARAM_INFO
	.align		4
.L_15:
        /*0028*/ 	.byte	0x04, 0x17
        /*002a*/ 	.short	(.L_17 - .L_16)
.L_16:
        /*002c*/ 	.word	0x00000000
        /*0030*/ 	.short	0x0005
        /*0032*/ 	.short	0x0028
        /*0034*/ 	.byte	0x00, 0xf4, 0x21, 0x00


	//----- nvinfo : EIATTR_KPARAM_INFO
	.align		4
.L_17:
        /*0038*/ 	.byte	0x04, 0x17
        /*003a*/ 	.short	(.L_19 - .L_18)
.L_18:
        /*003c*/ 	.word	0x00000000
        /*0040*/ 	.short	0x0004
        /*0042*/ 	.short	0x0020
        /*0044*/ 	.byte	0x00, 0xf4, 0x21, 0x00


	//----- nvinfo : EIATTR_KPARAM_INFO
	.align		4
.L_19:
        /*0048*/ 	.byte	0x04, 0x17
        /*004a*/ 	.short	(.L_21 - .L_20)
.L_20:
        /*004c*/ 	.word	0x00000000
        /*0050*/ 	.short	0x0003
        /*0052*/ 	.short	0x0018
        /*0054*/ 	.byte	0x00, 0xf4, 0x21, 0x00


	//----- nvinfo : EIATTR_KPARAM_INFO
	.align		4
.L_21:
        /*0058*/ 	.byte	0x04, 0x17
        /*005a*/ 	.short	(.L_23 - .L_22)
.L_22:
        /*005c*/ 	.word	0x00000000
        /*0060*/ 	.short	0x0002
        /*0062*/ 	.short	0x0010
        /*0064*/ 	.byte	0x00, 0xf4, 0x21, 0x00


	//----- nvinfo : EIATTR_KPARAM_INFO
	.align		4
.L_23:
        /*0068*/ 	.byte	0x04, 0x17
        /*006a*/ 	.short	(.L_25 - .L_24)
.L_24:
        /*006c*/ 	.word	0x00000000
        /*0070*/ 	.short	0x0001
        /*0072*/ 	.short	0x0008
        /*0074*/ 	.byte	0x00, 0xf4, 0x21, 0x00


	//----- nvinfo : EIATTR_KPARAM_INFO
	.align		4
.L_25:
        /*0078*/ 	.byte	0x04, 0x17
        /*007a*/ 	.short	(.L_27 - .L_26)
.L_26:
        /*007c*/ 	.word	0x00000000
        /*0080*/ 	.short	0x0000
        /*0082*/ 	.short	0x0000
        /*0084*/ 	.byte	0x00, 0xf4, 0x21, 0x00


	//----- nvinfo : EIATTR_SPARSE_MMA_MASK
	.align		4
.L_27:
        /*0088*/ 	.byte	0x03, 0x50
        /*008a*/ 	.short	0x0000


	//----- nvinfo : EIATTR_MAXREG_COUNT
	.align		4
        /*008c*/ 	.byte	0x03, 0x1b
        /*008e*/ 	.short	0x00ff


	//----- nvinfo : EIATTR_EXIT_INSTR_OFFSETS
	.align		4
        /*0090*/ 	.byte	0x04, 0x1c
        /*0092*/ 	.short	(.L_29 - .L_28)


	//   ....[0]....
.L_28:
        /*0094*/ 	.word	0x00000580


	//   ....[1]....
        /*0098*/ 	.word	0x000005a0


	//----- nvinfo : EIATTR_REQNTID
	.align		4
.L_29:
        /*009c*/ 	.byte	0x04, 0x10
        /*009e*/ 	.short	(.L_31 - .L_30)
.L_30:
        /*00a0*/ 	.word	0x00000020
        /*00a4*/ 	.word	0x00000001
        /*00a8*/ 	.word	0x00000001


	//----- nvinfo : EIATTR_CBANK_PARAM_SIZE
	.align		4
.L_31:
        /*00ac*/ 	.byte	0x03, 0x19
        /*00ae*/ 	.short	0x003c


	//----- nvinfo : EIATTR_PARAM_CBANK
	.align		4
        /*00b0*/ 	.byte	0x04, 0x0a
        /*00b2*/ 	.short	(.L_33 - .L_32)
	.align		4
.L_32:
        /*00b4*/ 	.word	index@(.nv.constant0.triton_poi_fused__native_batch_norm_legit_no_training_convolution_hardtanh_0)
        /*00b8*/ 	.short	0x0210
        /*00ba*/ 	.short	0x003c


	//----- nvinfo : EIATTR_SW_WAR
	.align		4
.L_33:
        /*00bc*/ 	.byte	0x04, 0x36
        /*00be*/ 	.short	(.L_35 - .L_34)
.L_34:
        /*00c0*/ 	.word	0x00000008
.L_35:


//--------------------- .nv.callgraph             --------------------------
	.section	.nv.callgraph,"",@"SHT_CUDA_CALLGRAPH"
	.align	4
	.sectionentsize	8
	.align		4
        /*0000*/ 	.word	0x00000000
	.align		4
        /*0004*/ 	.word	0xffffffff
	.align		4
        /*0008*/ 	.word	0x00000000
	.align		4
        /*000c*/ 	.word	0xfffffffe
	.align		4
        /*0010*/ 	.word	0x00000000
	.align		4
        /*0014*/ 	.word	0xfffffffd
	.align		4
        /*0018*/ 	.word	0x00000000
	.align		4
        /*001c*/ 	.word	0xfffffffc


//--------------------- .nv.constant4             --------------------------
	.section	.nv.constant4,"a",@progbits
	.align	8
	.align		8
.nv.constant4:
        /*0000*/ 	.dword	_$_str
	.align		8
        /*0008*/ 	.dword	_$_str_$_2


//--------------------- .text.triton_poi_fused__native_batch_norm_legit_no_training_convolution_hardtanh_0 --------------------------
	.section	.text.triton_poi_fused__native_batch_norm_legit_no_training_convolution_hardtanh_0,"ax",@progbits
	.align	128
        .global         triton_poi_fused__native_batch_norm_legit_no_training_convolution_hardtanh_0
        .type           triton_poi_fused__native_batch_norm_legit_no_training_convolution_hardtanh_0,@function
        .size           triton_poi_fused__native_batch_norm_legit_no_training_convolution_hardtanh_0,(.L_x_1 - triton_poi_fused__native_batch_norm_legit_no_training_convolution_hardtanh_0)
        .other          triton_poi_fused__native_batch_norm_legit_no_training_convolution_hardtanh_0,@"STO_CUDA_ENTRY STV_DEFAULT"
triton_poi_fused__native_batch_norm_legit_no_training_convolution_hardtanh_0:
.text.triton_poi_fused__native_batch_norm_legit_no_training_convolution_hardtanh_0:
[----:B------:R-:W0:Y:S01]  /*0000*/  LDC R1, c[0x0][0x28] ;  /* 0x00000a00ff017b82 */ /* 0x000e220000000800 */
[----:B------:R-:W1:Y:S07]  /*0010*/  S2R R0, SR_TID.X ;  /* 0x0000000000007919 */ /* 0x000e6e0000002100 */
[----:B------:R-:W2:Y:S01]  /*0020*/  LDC.64 R6, c[0x0][0x228] ;  /* 0x00008a00ff067b82 */ /* 0x000ea20000000a00 */
[----:B------:R-:W-:Y:S01]  /*0030*/  CS2R R20, SRZ ;  /* 0x0000000000147805 */ /* 0x000fe2000001ff00 */
[----:B------:R-:W-:Y:S01]  /*0040*/  IMAD.MOV.U32 R22, RZ, RZ, RZ ;  /* 0x000000ffff167224 */ /* 0x000fe200078e00ff */
[----:B------:R-:W3:Y:S01]  /*0050*/  S2R R5, SR_CTAID.X ;  /* 0x0000000000057919 */ /* 0x000ee20000002500 */
[----:B------:R-:W-:-:S04]  /*0060*/  ULDC.64 UR4, c[0x0][0x208] ;  /* 0x0000820000047ab9 */ /* 0x000fc80000000a00 */
[----:B------:R-:W4:Y:S08]  /*0070*/  LDC.64 R8, c[0x0][0x218] ;  /* 0x00008600ff087b82 */ /* 0x000f300000000a00 */
[----:B------:R-:W5:Y:S08]  /*0080*/  LDC.64 R10, c[0x0][0x220] ;  /* 0x00008800ff0a7b82 */ /* 0x000f700000000a00 */
[----:B------:R-:W4:Y:S01]  /*0090*/  LDC.64 R12, c[0x0][0x230] ;  /* 0x00008c00ff0c7b82 */ /* 0x000f220000000a00 */
[----:B-1----:R-:W-:-:S07]  /*00a0*/  IMAD.SHL.U32 R0, R0, 0x2, RZ ;  /* 0x0000000200007824 */ /* 0x002fce00078e00ff */
[----:B------:R-:W1:Y:S01]  /*00b0*/  LDC.64 R14, c[0x0][0x238] ;  /* 0x00008e00ff0e7b82 */ /* 0x000e620000000a00 */
[----:B---3--:R-:W-:Y:S02]  /*00c0*/  SHF.R.S32.HI R3, RZ, 0x19, R5 ;  /* 0x00000019ff037819 */ /* 0x008fe40000011405 */
[----:B------:R-:W-:Y:S02]  /*00d0*/  LOP3.LUT R0, R0, 0x3e, RZ, 0xc0, !PT ;  /* 0x0000003e00007812 */ /* 0x000fe400078ec0ff */
[----:B------:R-:W-:-:S03]  /*00e0*/  SGXT R3, R3, 0x1 ;  /* 0x000000010303781a */ /* 0x000fc60000000200 */
[----:B------:R-:W-:-:S05]  /*00f0*/  IMAD R0, R5, 0x40, R0 ;  /* 0x0000004005007824 */ /* 0x000fca00078e0200 */
[----:B------:R-:W-:Y:S02]  /*0100*/  LEA.HI R3, R3, R0, RZ, 0x2 ;  /* 0x0000000003037211 */ /* 0x000fe400078f10ff */
[----:B------:R-:W-:Y:S02]  /*0110*/  ISETP.GE.AND P0, PT, R0, 0x40, PT ;  /* 0x000000400000780c */ /* 0x000fe40003f06270 */
[----:B------:R-:W-:-:S04]  /*0120*/  SHF.R.S32.HI R3, RZ, 0x2, R3 ;  /* 0x00000002ff037819 */ /* 0x000fc80000011403 */
[----:B------:R-:W-:-:S04]  /*0130*/  LEA.HI R2, R3, R3, RZ, 0x2 ;  /* 0x0000000303027211 */ /* 0x000fc800078f10ff */
[----:B------:R-:W-:-:S04]  /*0140*/  LOP3.LUT R2, R2, 0xfffffffc, RZ, 0xc0, !PT ;  /* 0xfffffffc02027812 */ /* 0x000fc800078ec0ff */
[----:B------:R-:W-:Y:S02]  /*0150*/  IADD3 R17, R3, -R2, RZ ;  /* 0x8000000203117210 */ /* 0x000fe40007ffe0ff */
[----:B------:R-:W3:Y:S03]  /*0160*/  LDC.64 R2, c[0x0][0x210] ;  /* 0x00008400ff027b82 */ /* 0x000ee60000000a00 */
[----:B--2---:R-:W-:-:S05]  /*0170*/  IMAD.WIDE R6, R17, 0x4, R6 ;  /* 0x0000000411067825 */ /* 0x004fca00078e0206 */
[----:B------:R-:W2:Y:S04]  /*0180*/  @!P0 LDG.E.EL R20, desc[UR4][R6.64] ;  /* 0x0000000406148981 */ /* 0x000ea8000c2e1900 */
[----:B------:R4:W2:Y:S01]  /*0190*/  @!P0 LDG.E.EL R22, desc[UR4][R6.64] ;  /* 0x0000000406168981 */ /* 0x0008a2000c2e1900 */
[----:B------:R-:W-:Y:S01]  /*01a0*/  HFMA2.MMA R16, -RZ, RZ, 0, 0 ;  /* 0x00000000ff107435 */ /* 0x000fe200000001ff */
[----:B------:R-:W-:Y:S02]  /*01b0*/  CS2R R18, SRZ ;  /* 0x0000000000127805 */ /* 0x000fe4000001ff00 */
[----:B------:R-:W-:Y:S01]  /*01c0*/  CS2R R4, SRZ ;  /* 0x0000000000047805 */ /* 0x000fe2000001ff00 */
[----:B----4-:R-:W-:-:S04]  /*01d0*/  IMAD.WIDE R6, R17, 0x4, R8 ;  /* 0x0000000411067825 */ /* 0x010fc800078e0208 */
[----:B---3--:R-:W-:Y:S01]  /*01e0*/  IMAD.WIDE R2, R0, 0x4, R2 ;  /* 0x0000000400027825 */ /* 0x008fe200078e0202 */
[----:B------:R-:W3:Y:S03]  /*01f0*/  @!P0 LDG.E.EL R19, desc[UR4][R6.64] ;  /* 0x0000000406138981 */ /* 0x000ee6000c2e1900 */
[C---:B-----5:R-:W-:Y:S01]  /*0200*/  IMAD.WIDE R8, R17.reuse, 0x4, R10 ;  /* 0x0000000411087825 */ /* 0x060fe200078e020a */
[----:B------:R-:W3:Y:S04]  /*0210*/  @!P0 LDG.E.64 R4, desc[UR4][R2.64] ;  /* 0x0000000402048981 */ /* 0x000ee8000c1e1b00 */
[----:B------:R-:W4:Y:S01]  /*0220*/  @!P0 LDG.E.EL R16, desc[UR4][R6.64] ;  /* 0x0000000406108981 */ /* 0x000f22000c2e1900 */
[----:B0-----:R-:W-:Y:S01]  /*0230*/  IMAD.WIDE R10, R17, 0x4, R12 ;  /* 0x00000004110a7825 */ /* 0x001fe200078e020c */
[----:B------:R-:W-:-:S02]  /*0240*/  MOV R24, RZ ;  /* 0x000000ff00187202 */ /* 0x000fc40000000f00 */
[----:B------:R-:W5:Y:S01]  /*0250*/  @!P0 LDG.E.EL R21, desc[UR4][R8.64] ;  /* 0x0000000408158981 */ /* 0x000f62000c2e1900 */
[----:B-1----:R-:W-:Y:S01]  /*0260*/  IMAD.WIDE R12, R17, 0x4, R14 ;  /* 0x00000004110c7825 */ /* 0x002fe200078e020e */
[----:B------:R-:W-:Y:S02]  /*0270*/  CS2R R14, SRZ ;  /* 0x00000000000e7805 */ /* 0x000fe4000001ff00 */
[----:B------:R0:W3:Y:S01]  /*0280*/  @!P0 LDG.E.EL R18, desc[UR4][R8.64] ;  /* 0x0000000408128981 */ /* 0x0000e2000c2e1900 */
[----:B------:R-:W-:-:S03]  /*0290*/  IMAD.MOV.U32 R17, RZ, RZ, RZ ;  /* 0x000000ffff117224 */ /* 0x000fc600078e00ff */
[----:B------:R-:W5:Y:S04]  /*02a0*/  @!P0 LDG.E.EL R14, desc[UR4][R10.64] ;  /* 0x000000040a0e8981 */ /* 0x000f68000c2e1900 */
[----:B------:R-:W5:Y:S04]  /*02b0*/  @!P0 LDG.E.EL R17, desc[UR4][R12.64] ;  /* 0x000000040c118981 */ /* 0x000f68000c2e1900 */
[----:B------:R3:W5:Y:S04]  /*02c0*/  @!P0 LDG.E.EL R15, desc[UR4][R10.64] ;  /* 0x000000040a0f8981 */ /* 0x000768000c2e1900 */
[----:B------:R-:W5:Y:S01]  /*02d0*/  @!P0 LDG.E.EL R24, desc[UR4][R12.64] ;  /* 0x000000040c188981 */ /* 0x000f62000c2e1900 */
[----:B0-----:R-:W-:-:S02]  /*02e0*/  IMAD.MOV.U32 R8, RZ, RZ, 0x3e800000 ;  /* 0x3e800000ff087424 */ /* 0x001fc400078e00ff */
[----:B--2---:R-:W-:Y:S01]  /*02f0*/  FADD R20, R20, 9.9999997473787516356e-06 ;  /* 0x3727c5ac14147421 */ /* 0x004fe20000000000 */
[----:B------:R-:W-:-:S03]  /*0300*/  FADD R22, R22, 9.9999997473787516356e-06 ;  /* 0x3727c5ac16167421 */ /* 0x000fc60000000000 */
[----:B------:R-:W0:Y:S08]  /*0310*/  MUFU.SQRT R6, R20 ;  /* 0x0000001400067308 */ /* 0x000e300000002000 */
[----:B------:R-:W1:Y:S01]  /*0320*/  MUFU.SQRT R7, R22 ;  /* 0x0000001600077308 */ /* 0x000e620000002000 */
[C---:B0-----:R-:W-:Y:S02]  /*0330*/  FSETP.GT.AND P1, PT, R6.reuse, 8.50705917302346158658e+37, PT ;  /* 0x7e8000000600780b */ /* 0x041fe40003f24000 */
[----:B------:R-:W-:-:S02]  /*0340*/  FSETP.GEU.AND P3, PT, R6, 1.175494350822287508e-38, PT ;  /* 0x008000000600780b */ /* 0x000fc40003f6e000 */
[C---:B-1----:R-:W-:Y:S02]  /*0350*/  FSETP.GT.AND P2, PT, R7.reuse, 8.50705917302346158658e+37, PT ;  /* 0x7e8000000700780b */ /* 0x042fe40003f44000 */
[----:B------:R-:W-:-:S07]  /*0360*/  FSETP.GEU.AND P4, PT, R7, 1.175494350822287508e-38, PT ;  /* 0x008000000700780b */ /* 0x000fce0003f8e000 */
[----:B------:R-:W-:-:S04]  /*0370*/  @P1 FMUL R6, R6, 0.25 ;  /* 0x3e80000006061820 */ /* 0x000fc80000400000 */
[----:B------:R-:W-:Y:S01]  /*0380*/  @!P3 FMUL R6, R6, 16777216 ;  /* 0x4b8000000606b820 */ /* 0x000fe20000400000 */
[----:B------:R-:W-:-:S04]  /*0390*/  @P2 FMUL R7, R7, 0.25 ;  /* 0x3e80000007072820 */ /* 0x000fc80000400000 */
[----:B------:R-:W-:Y:S01]  /*03a0*/  @!P4 FMUL R7, R7, 16777216 ;  /* 0x4b8000000707c820 */ /* 0x000fe20000400000 */
[----:B------:R-:W0:Y:S01]  /*03b0*/  MUFU.RCP R6, R6 ;  /* 0x0000000600067308 */ /* 0x000e220000001000 */
[----:B------:R-:W-:-:S07]  /*03c0*/  FSEL R9, R8, 1, P1 ;  /* 0x3f80000008097808 */ /* 0x000fce0000800000 */
[----:B------:R-:W1:Y:S01]  /*03d0*/  MUFU.RCP R7, R7 ;  /* 0x0000000700077308 */ /* 0x000e620000001000 */
[----:B------:R-:W-:Y:S01]  /*03e0*/  FSEL R8, R8, 1, P2 ;  /* 0x3f80000008087808 */ /* 0x000fe20001000000 */
[----:B------:R-:W-:Y:S01]  /*03f0*/  @!P3 FMUL R9, R9, 16777216 ;  /* 0x4b8000000909b820 */ /* 0x000fe20000400000 */
[----:B---3--:R-:W-:Y:S01]  /*0400*/  FADD R10, R19, R4 ;  /* 0x00000004130a7221 */ /* 0x008fe20000000000 */
[----:B----4-:R-:W-:Y:S02]  /*0410*/  FADD R11, R16, R5 ;  /* 0x00000005100b7221 */ /* 0x010fe40000000000 */
[----:B------:R-:W-:Y:S01]  /*0420*/  @!P4 FMUL R8, R8, 16777216 ;  /* 0x4b8000000808c820 */ /* 0x000fe20000400000 */
[----:B0-----:R-:W-:Y:S01]  /*0430*/  FMUL R4, R6, R9 ;  /* 0x0000000906047220 */ /* 0x001fe20000400000 */
[----:B-----5:R-:W-:Y:S01]  /*0440*/  FADD R21, R10, -R21 ;  /* 0x800000150a157221 */ /* 0x020fe20000000000 */
[----:B------:R-:W-:Y:S01]  /*0450*/  FADD R18, R11, -R18 ;  /* 0x800000120b127221 */ /* 0x000fe20000000000 */
[----:B-1----:R-:W-:-:S02]  /*0460*/  FMUL R5, R7, R8 ;  /* 0x0000000807057220 */ /* 0x002fc40000400000 */
[----:B------:R-:W-:Y:S02]  /*0470*/  FMUL R4, R21, R4 ;  /* 0x0000000415047220 */ /* 0x000fe40000400000 */
[----:B------:R-:W-:Y:S02]  /*0480*/  FMUL R7, R18, R5 ;  /* 0x0000000512077220 */ /* 0x000fe40000400000 */
[----:B------:R-:W-:Y:S02]  /*0490*/  FFMA R14, R4, R14, R17 ;  /* 0x0000000e040e7223 */ /* 0x000fe40000000011 */
[----:B------:R-:W0:Y:S01]  /*04a0*/  LDC.64 R4, c[0x0][0x240] ;  /* 0x00009000ff047b82 */ /* 0x000e220000000a00 */
[----:B------:R-:W-:Y:S02]  /*04b0*/  FFMA R7, R7, R15, R24 ;  /* 0x0000000f07077223 */ /* 0x000fe40000000018 */
[----:B------:R-:W-:-:S03]  /*04c0*/  FSETP.GTU.AND P1, PT, R14, RZ, PT ;  /* 0x000000ff0e00720b */ /* 0x000fc60003f2c000 */
[C---:B------:R-:W-:Y:S02]  /*04d0*/  FSETP.GTU.AND P2, PT, R7.reuse, RZ, PT ;  /* 0x000000ff0700720b */ /* 0x040fe40003f4c000 */
[----:B------:R-:W-:Y:S02]  /*04e0*/  FSEL R6, R14, RZ, P1 ;  /* 0x000000ff0e067208 */ /* 0x000fe40000800000 */
[----:B------:R-:W-:Y:S02]  /*04f0*/  FSEL R7, R7, RZ, P2 ;  /* 0x000000ff07077208 */ /* 0x000fe40001000000 */
[C---:B------:R-:W-:Y:S02]  /*0500*/  FSETP.GEU.AND P1, PT, R6.reuse, 6, PT ;  /* 0x40c000000600780b */ /* 0x040fe40003f2e000 */
[----:B------:R-:W-:Y:S01]  /*0510*/  FSETP.GEU.AND P2, PT, R7, 6, PT ;  /* 0x40c000000700780b */ /* 0x000fe20003f4e000 */
[----:B------:R1:W-:Y:S01]  /*0520*/  @!P0 STG.E.64 desc[UR4][R2.64], R10 ;  /* 0x0000000a02008986 */ /* 0x0003e2000c101b04 */
[----:B------:R-:W-:-:S02]  /*0530*/  FSETP.NAN.AND P3, PT, R6, R6, PT ;  /* 0x000000060600720b */ /* 0x000fc40003f68000 */
[----:B------:R-:W-:Y:S01]  /*0540*/  FSETP.NAN.AND P4, PT, R7, R7, PT ;  /* 0x000000070700720b */ /* 0x000fe20003f88000 */
[----:B0-----:R-:W-:-:S06]  /*0550*/  IMAD.WIDE R4, R0, 0x4, R4 ;  /* 0x0000000400047825 */ /* 0x001fcc00078e0204 */
[----:B------:R-:W-:Y:S02]  /*0560*/  @P1 SEL R6, R6, 0x40c00000, P3 ;  /* 0x40c0000006061807 */ /* 0x000fe40001800000 */
[----:B------:R-:W-:Y:S01]  /*0570*/  @P2 SEL R7, R7, 0x40c00000, P4 ;  /* 0x40c0000007072807 */ /* 0x000fe20002000000 */
[----:B------:R-:W-:Y:S06]  /*0580*/  @P0 EXIT ;  /* 0x000000000000094d */ /* 0x000fec0003800000 */
[----:B------:R-:W-:Y:S01]  /*0590*/  STG.E.64 desc[UR4][R4.64], R6 ;  /* 0x0000000604007986 */ /* 0x000fe2000c101b04 */
[----:B------:R-:W-:Y:S05]  /*05a0*/  EXIT ;  /* 0x000000000000794d */ /* 0x000fea0003800000 */
.L_x_0:
[----:B------:R-:W-:-:S00]  /*05b0*/  BRA `(.L_x_0) ;  /* 0xfffffffc00fc7947 */ /* 0x000fc0000383ffff */
[----:B------:R-:W-:-:S00]  /*05c0*/  NOP ;  /* 0x0000000000007918 */ /* 0x000fc00000000000 */
        /* <DEDUP_REMOVED lines=11> */
.L_x_1:


//--------------------- .nv.global.init           --------------------------
	.section	.nv.global.init,"aw",@progbits
.nv.global.init:
	.type		_$_str,@object
	.size		_$_str,(_$_str_$_2 - _$_str)
_$_str:
        /*0000*/ 	.byte	0x5f, 0x5f, 0x43, 0x55, 0x44, 0x41, 0x5f, 0x46, 0x54, 0x5a, 0x00
	.type		_$_str_$_2,@object
	.size		_$_str_$_2,(.L_1 - _$_str_$_2)
_$_str_$_2:
        /*000b*/ 	.byte	0x5f, 0x5f, 0x43, 0x55, 0x44, 0x41, 0x5f, 0x50, 0x52, 0x45, 0x43, 0x5f, 0x53, 0x51, 0x52, 0x54
        /*001b*/ 	.byte	0x00
.L_1:


//--------------------- .nv.constant0.triton_poi_fused__native_batch_norm_legit_no_training_convolution_hardtanh_0 --------------------------
	.section	.nv.constant0.triton_poi_fused__native_batch_norm_legit_no_training_convolution_hardtanh_0,"a",@progbits
	.sectionflags	@""
	.align	4
.nv.constant0.triton_poi_fused__native_batch_norm_legit_no_training_convolution_hardtanh_0:
	.zero		588
